//
// Generated by NVIDIA NVVM Compiler
//
// Compiler Build ID: CL-36424714
// Cuda compilation tools, release 13.0, V13.0.88
// Based on NVVM 20.0.0
//

.version 9.0
.target sm_100
.address_size 64

	// .globl	_Z18knapSackKernel_dpxiiPiS_S_S_i

.visible .entry _Z18knapSackKernel_dpxiiPiS_S_S_i(
	.param .u32 _Z18knapSackKernel_dpxiiPiS_S_S_i_param_0,
	.param .u32 _Z18knapSackKernel_dpxiiPiS_S_S_i_param_1,
	.param .u64 .ptr .align 1 _Z18knapSackKernel_dpxiiPiS_S_S_i_param_2,
	.param .u64 .ptr .align 1 _Z18knapSackKernel_dpxiiPiS_S_S_i_param_3,
	.param .u64 .ptr .align 1 _Z18knapSackKernel_dpxiiPiS_S_S_i_param_4,
	.param .u64 .ptr .align 1 _Z18knapSackKernel_dpxiiPiS_S_S_i_param_5,
	.param .u32 _Z18knapSackKernel_dpxiiPiS_S_S_i_param_6
)
{
	.reg .pred 	%p<3>;
	.reg .b32 	%r<16>;
	.reg .b64 	%rd<21>;

	ld.param.u32 	%r4, [_Z18knapSackKernel_dpxiiPiS_S_S_i_param_0];
	ld.param.u64 	%rd3, [_Z18knapSackKernel_dpxiiPiS_S_S_i_param_2];
	ld.param.u64 	%rd4, [_Z18knapSackKernel_dpxiiPiS_S_S_i_param_3];
	ld.param.u64 	%rd5, [_Z18knapSackKernel_dpxiiPiS_S_S_i_param_4];
	ld.param.u64 	%rd6, [_Z18knapSackKernel_dpxiiPiS_S_S_i_param_5];
	ld.param.u32 	%r3, [_Z18knapSackKernel_dpxiiPiS_S_S_i_param_6];
	cvta.to.global.u64 	%rd1, %rd6;
	cvta.to.global.u64 	%rd2, %rd5;
	mov.u32 	%r5, %tid.x;
	mov.u32 	%r6, %ctaid.x;
	mov.u32 	%r7, %ntid.x;
	mad.lo.s32 	%r1, %r6, %r7, %r5;
	setp.gt.s32 	%p1, %r1, %r4;
	@%p1 bra 	$L__BB0_4;
	cvta.to.global.u64 	%rd7, %rd3;
	mul.wide.s32 	%rd8, %r3, 4;
	add.s64 	%rd9, %rd7, %rd8;
	ld.global.u32 	%r2, [%rd9+-4];
	setp.lt.s32 	%p2, %r1, %r2;
	@%p2 bra 	$L__BB0_3;
	mul.wide.s32 	%rd10, %r1, 4;
	add.s64 	%rd11, %rd2, %rd10;
	ld.global.u32 	%r10, [%rd11];
	sub.s32 	%r12, %r1, %r2;
	mul.wide.s32 	%rd12, %r12, 4;
	add.s64 	%rd13, %rd2, %rd12;
	ld.global.u32 	%r13, [%rd13];
	cvta.to.global.u64 	%rd14, %rd4;
	add.s64 	%rd16, %rd14, %rd8;
	ld.global.u32 	%r14, [%rd16+-4];
	add.s32 	%r11, %r14, %r13;
	// begin inline asm
	{ .reg .pred __$temp1;
	  setp.ge.u32  __$temp1, %r10, %r11;
	  selp.u32 %r8, %r10, %r11, __$temp1;
	  selp.u32 %r9, 1, 0, __$temp1;}
	
	// end inline asm
	add.s64 	%rd17, %rd1, %rd10;
	st.global.u32 	[%rd17], %r8;
	bra.uni 	$L__BB0_4;
$L__BB0_3:
	mul.wide.s32 	%rd18, %r1, 4;
	add.s64 	%rd19, %rd2, %rd18;
	ld.global.u32 	%r15, [%rd19];
	add.s64 	%rd20, %rd1, %rd18;
	st.global.u32 	[%rd20], %r15;
$L__BB0_4:
	ret;

}
	// .globl	_Z14knapSackKerneliiPiS_S_S_i
.visible .entry _Z14knapSackKerneliiPiS_S_S_i(
	.param .u32 _Z14knapSackKerneliiPiS_S_S_i_param_0,
	.param .u32 _Z14knapSackKerneliiPiS_S_S_i_param_1,
	.param .u64 .ptr .align 1 _Z14knapSackKerneliiPiS_S_S_i_param_2,
	.param .u64 .ptr .align 1 _Z14knapSackKerneliiPiS_S_S_i_param_3,
	.param .u64 .ptr .align 1 _Z14knapSackKerneliiPiS_S_S_i_param_4,
	.param .u64 .ptr .align 1 _Z14knapSackKerneliiPiS_S_S_i_param_5,
	.param .u32 _Z14knapSackKerneliiPiS_S_S_i_param_6
)
{
	.reg .pred 	%p<3>;
	.reg .b32 	%r<15>;
	.reg .b64 	%rd<21>;

	ld.param.u32 	%r4, [_Z14knapSackKerneliiPiS_S_S_i_param_0];
	ld.param.u64 	%rd3, [_Z14knapSackKerneliiPiS_S_S_i_param_2];
	ld.param.u64 	%rd4, [_Z14knapSackKerneliiPiS_S_S_i_param_3];
	ld.param.u64 	%rd5, [_Z14knapSackKerneliiPiS_S_S_i_param_4];
	ld.param.u64 	%rd6, [_Z14knapSackKerneliiPiS_S_S_i_param_5];
	ld.param.u32 	%r3, [_Z14knapSackKerneliiPiS_S_S_i_param_6];
	cvta.to.global.u64 	%rd1, %rd6;
	cvta.to.global.u64 	%rd2, %rd5;
	mov.u32 	%r5, %tid.x;
	mov.u32 	%r6, %ctaid.x;
	mov.u32 	%r7, %ntid.x;
	mad.lo.s32 	%r1, %r6, %r7, %r5;
	setp.gt.s32 	%p1, %r1, %r4;
	@%p1 bra 	$L__BB1_4;
	cvta.to.global.u64 	%rd7, %rd3;
	mul.wide.s32 	%rd8, %r3, 4;
	add.s64 	%rd9, %rd7, %rd8;
	ld.global.u32 	%r2, [%rd9+-4];
	setp.lt.s32 	%p2, %r1, %r2;
	@%p2 bra 	$L__BB1_3;
	mul.wide.s32 	%rd10, %r1, 4;
	add.s64 	%rd11, %rd2, %rd10;
	ld.global.u32 	%r8, [%rd11];
	sub.s32 	%r9, %r1, %r2;
	mul.wide.s32 	%rd12, %r9, 4;
	add.s64 	%rd13, %rd2, %rd12;
	ld.global.u32 	%r10, [%rd13];
	cvta.to.global.u64 	%rd14, %rd4;
	add.s64 	%rd16, %rd14, %rd8;
	ld.global.u32 	%r11, [%rd16+-4];
	add.s32 	%r12, %r11, %r10;
	max.s32 	%r13, %r8, %r12;
	add.s64 	%rd17, %rd1, %rd10;
	st.global.u32 	[%rd17], %r13;
	bra.uni 	$L__BB1_4;
$L__BB1_3:
	mul.wide.s32 	%rd18, %r1, 4;
	add.s64 	%rd19, %rd2, %rd18;
	ld.global.u32 	%r14, [%rd19];
	add.s64 	%rd20, %rd1, %rd18;
	st.global.u32 	[%rd20], %r14;
$L__BB1_4:
	ret;

}


// ===== COMPILED SASS (sm_100) =====

	.target	sm_100

	.elftype	@"ET_EXEC"


//--------------------- .note.nv.tkinfo           --------------------------
	.section	.note.nv.tkinfo,"",@"SHT_NOTE"
	.sectionflags	@"SHF_NOTE_NV_TKINFO"
	.tkinfo
        /*0018*/ 	.word	0x00000002
        /*0030*/ 	.string	""
        /*0030*/ 	.string	"ptxas"
        /*0030*/ 	.string	"Cuda compilation tools, release 13.0, V13.0.88"
        /*0030*/ 	.string	"Build cuda_13.0.r13.0/compiler.36424714_0"
        /*0030*/ 	.string	"-arch sm_100 -m 64 "



//--------------------- .note.nv.cuinfo           --------------------------
	.section	.note.nv.cuinfo,"",@"SHT_NOTE"
	.sectionflags	@"SHF_NOTE_NV_CUINFO"
        /*0018*/ 	.short	0x0002
        /*001a*/ 	.short	0x0064
        /*001c*/ 	.short	0x0082
	.zero		2


//--------------------- .nv.info                  --------------------------
	.section	.nv.info,"",@"SHT_CUDA_INFO"
	.align	4


	//----- nvinfo : EIATTR_REGCOUNT
	.align		4
        /*0000*/ 	.byte	0x04, 0x2f
        /*0002*/ 	.short	(.L_1 - .L_0)
	.align		4
.L_0:
        /*0004*/ 	.word	index@(_Z18knapSackKernel_dpxiiPiS_S_S_i)
        /*0008*/ 	.word	0x0000000e


	//----- nvinfo : EIATTR_FRAME_SIZE
	.align		4
.L_1:
        /*000c*/ 	.byte	0x04, 0x11
        /*000e*/ 	.short	(.L_3 - .L_2)
	.align		4
.L_2:
        /*0010*/ 	.word	index@(_Z18knapSackKernel_dpxiiPiS_S_S_i)
        /*0014*/ 	.word	0x00000000


	//----- nvinfo : EIATTR_REGCOUNT
	.align		4
.L_3:
        /*0018*/ 	.byte	0x04, 0x2f
        /*001a*/ 	.short	(.L_5 - .L_4)
	.align		4
.L_4:
        /*001c*/ 	.word	index@(_Z14knapSackKerneliiPiS_S_S_i)
        /*0020*/ 	.word	0x0000000e


	//----- nvinfo : EIATTR_FRAME_SIZE
	.align		4
.L_5:
        /*0024*/ 	.byte	0x04, 0x11
        /*0026*/ 	.short	(.L_7 - .L_6)
	.align		4
.L_6:
        /*0028*/ 	.word	index@(_Z14knapSackKerneliiPiS_S_S_i)
        /*002c*/ 	.word	0x00000000


	//----- nvinfo : EIATTR_MIN_STACK_SIZE
	.align		4
.L_7:
        /*0030*/ 	.byte	0x04, 0x12
        /*0032*/ 	.short	(.L_9 - .L_8)
	.align		4
.L_8:
        /*0034*/ 	.word	index@(_Z14knapSackKerneliiPiS_S_S_i)
        /*0038*/ 	.word	0x00000000


	//----- nvinfo : EIATTR_MIN_STACK_SIZE
	.align		4
.L_9:
        /*003c*/ 	.byte	0x04, 0x12
        /*003e*/ 	.short	(.L_11 - .L_10)
	.align		4
.L_10:
        /*0040*/ 	.word	index@(_Z18knapSackKernel_dpxiiPiS_S_S_i)
        /*0044*/ 	.word	0x00000000
.L_11:


//--------------------- .nv.compat                --------------------------
	.section	.nv.compat,"",@"SHT_CUDA_COMPAT_INFO"
	.align	4
        /*0000*/ 	.byte	0x02, 0x09, 0x00, 0x00, 0x02, 0x02, 0x01, 0x00, 0x02, 0x05, 0x05, 0x00, 0x03, 0x07, 0x01, 0x01
        /*0010*/ 	.byte	0x02, 0x03, 0x00, 0x00, 0x02, 0x06, 0x01, 0x00, 0x04, 0x0b, 0x08, 0x00, 0x09, 0x00, 0x00, 0x00
        /*0020*/ 	.byte	0x00, 0x00, 0x00, 0x00


//--------------------- .nv.info._Z14knapSackKerneliiPiS_S_S_i --------------------------
	.section	.nv.info._Z14knapSackKerneliiPiS_S_S_i,"",@"SHT_CUDA_INFO"
	.sectionflags	@""
	.align	4


	//----- nvinfo : EIATTR_CUDA_API_VERSION
	.align		4
        /*0000*/ 	.byte	0x04, 0x37
        /*0002*/ 	.short	(.L_13 - .L_12)
.L_12:
        /*0004*/ 	.word	0x00000082


	//----- nvinfo : EIATTR_KPARAM_INFO
	.align		4
.L_13:
        /*0008*/ 	.byte	0x04, 0x17
        /*000a*/ 	.short	(.L_15 - .L_14)
.L_14:
        /*000c*/ 	.word	0x00000000
        /*0010*/ 	.short	0x0006
        /*0012*/ 	.short	0x0028
        /*0014*/ 	.byte	0x00, 0xf0, 0x11, 0x00


	//----- nvinfo : EIATTR_KPARAM_INFO
	.align		4
.L_15:
        /*0018*/ 	.byte	0x04, 0x17
        /*001a*/ 	.short	(.L_17 - .L_16)
.L_16:
        /*001c*/ 	.word	0x00000000
        /*0020*/ 	.short	0x0005
        /*0022*/ 	.short	0x0020
        /*0024*/ 	.byte	0x00, 0xf5, 0x21, 0x00


	//----- nvinfo : EIATTR_KPARAM_INFO
	.align		4
.L_17:
        /*0028*/ 	.byte	0x04, 0x17
        /*002a*/ 	.short	(.L_19 - .L_18)
.L_18:
        /*002c*/ 	.word	0x00000000
        /*0030*/ 	.short	0x0004
        /*0032*/ 	.short	0x0018
        /*0034*/ 	.byte	0x00, 0xf5, 0x21, 0x00


	//----- nvinfo : EIATTR_KPARAM_INFO
	.align		4
.L_19:
        /*0038*/ 	.byte	0x04, 0x17
        /*003a*/ 	.short	(.L_21 - .L_20)
.L_20:
        /*003c*/ 	.word	0x00000000
        /*0040*/ 	.short	0x0003
        /*0042*/ 	.short	0x0010
        /*0044*/ 	.byte	0x00, 0xf5, 0x21, 0x00


	//----- nvinfo : EIATTR_KPARAM_INFO
	.align		4
.L_21:
        /*0048*/ 	.byte	0x04, 0x17
        /*004a*/ 	.short	(.L_23 - .L_22)
.L_22:
        /*004c*/ 	.word	0x00000000
        /*0050*/ 	.short	0x0002
        /*0052*/ 	.short	0x0008
        /*0054*/ 	.byte	0x00, 0xf5, 0x21, 0x00


	//----- nvinfo : EIATTR_KPARAM_INFO
	.align		4
.L_23:
        /*0058*/ 	.byte	0x04, 0x17
        /*005a*/ 	.short	(.L_25 - .L_24)
.L_24:
        /*005c*/ 	.word	0x00000000
        /*0060*/ 	.short	0x0001
        /*0062*/ 	.short	0x0004
        /*0064*/ 	.byte	0x00, 0xf0, 0x11, 0x00


	//----- nvinfo : EIATTR_KPARAM_INFO
	.align		4
.L_25:
        /*0068*/ 	.byte	0x04, 0x17
        /*006a*/ 	.short	(.L_27 - .L_26)
.L_26:
        /*006c*/ 	.word	0x00000000
        /*0070*/ 	.short	0x0000
        /*0072*/ 	.short	0x0000
        /*0074*/ 	.byte	0x00, 0xf0, 0x11, 0x00


	//----- nvinfo : EIATTR_SPARSE_MMA_MASK
	.align		4
.L_27:
        /*0078*/ 	.byte	0x03, 0x50
        /*007a*/ 	.short	0x0000


	//----- nvinfo : EIATTR_MAXREG_COUNT
	.align		4
        /*007c*/ 	.byte	0x03, 0x1b
        /*007e*/ 	.short	0x00ff


	//----- nvinfo : EIATTR_MERCURY_ISA_VERSION
	.align		4
        /*0080*/ 	.byte	0x03, 0x5f
        /*0082*/ 	.short	0x0101


	//----- nvinfo : EIATTR_VRC_CTA_INIT_COUNT
	.align		4
        /*0084*/ 	.byte	0x02, 0x4a
	.zero		1
	.zero		1


	//----- nvinfo : EIATTR_EXIT_INSTR_OFFSETS
	.align		4
        /*0088*/ 	.byte	0x04, 0x1c
        /*008a*/ 	.short	(.L_29 - .L_28)


	//   ....[0]....
.L_28:
        /*008c*/ 	.word	0x00000070


	//   ....[1]....
        /*0090*/ 	.word	0x000001c0


	//   ....[2]....
        /*0094*/ 	.word	0x00000230


	//----- nvinfo : EIATTR_CRS_STACK_SIZE
	.align		4
.L_29:
        /*0098*/ 	.byte	0x04, 0x1e
        /*009a*/ 	.short	(.L_31 - .L_30)
.L_30:
        /*009c*/ 	.word	0x00000000


	//----- nvinfo : EIATTR_CBANK_PARAM_SIZE
	.align		4
.L_31:
        /*00a0*/ 	.byte	0x03, 0x19
        /*00a2*/ 	.short	0x002c


	//----- nvinfo : EIATTR_PARAM_CBANK
	.align		4
        /*00a4*/ 	.byte	0x04, 0x0a
        /*00a6*/ 	.short	(.L_33 - .L_32)
	.align		4
.L_32:
        /*00a8*/ 	.word	index@(.nv.constant0._Z14knapSackKerneliiPiS_S_S_i)
        /*00ac*/ 	.short	0x0380
        /*00ae*/ 	.short	0x002c


	//----- nvinfo : EIATTR_SW_WAR
	.align		4
.L_33:
        /*00b0*/ 	.byte	0x04, 0x36
        /*00b2*/ 	.short	(.L_35 - .L_34)
.L_34:
        /*00b4*/ 	.word	0x00000008
.L_35:


//--------------------- .nv.info._Z18knapSackKernel_dpxiiPiS_S_S_i --------------------------
	.section	.nv.info._Z18knapSackKernel_dpxiiPiS_S_S_i,"",@"SHT_CUDA_INFO"
	.sectionflags	@""
	.align	4


	//----- nvinfo : EIATTR_CUDA_API_VERSION
	.align		4
        /*0000*/ 	.byte	0x04, 0x37
        /*0002*/ 	.short	(.L_37 - .L_36)
.L_36:
        /*0004*/ 	.word	0x00000082


	//----- nvinfo : EIATTR_KPARAM_INFO
	.align		4
.L_37:
        /*0008*/ 	.byte	0x04, 0x17
        /*000a*/ 	.short	(.L_39 - .L_38)
.L_38:
        /*000c*/ 	.word	0x00000000
        /*0010*/ 	.short	0x0006
        /*0012*/ 	.short	0x0028
        /*0014*/ 	.byte	0x00, 0xf0, 0x11, 0x00


	//----- nvinfo : EIATTR_KPARAM_INFO
	.align		4
.L_39:
        /*0018*/ 	.byte	0x04, 0x17
        /*001a*/ 	.short	(.L_41 - .L_40)
.L_40:
        /*001c*/ 	.word	0x00000000
        /*0020*/ 	.short	0x0005
        /*0022*/ 	.short	0x0020
        /*0024*/ 	.byte	0x00, 0xf5, 0x21, 0x00


	//----- nvinfo : EIATTR_KPARAM_INFO
	.align		4
.L_41:
        /*0028*/ 	.byte	0x04, 0x17
        /*002a*/ 	.short	(.L_43 - .L_42)
.L_42:
        /*002c*/ 	.word	0x00000000
        /*0030*/ 	.short	0x0004
        /*0032*/ 	.short	0x0018
        /*0034*/ 	.byte	0x00, 0xf5, 0x21, 0x00


	//----- nvinfo : EIATTR_KPARAM_INFO
	.align		4
.L_43:
        /*0038*/ 	.byte	0x04, 0x17
        /*003a*/ 	.short	(.L_45 - .L_44)
.L_44:
        /*003c*/ 	.word	0x00000000
        /*0040*/ 	.short	0x0003
        /*0042*/ 	.short	0x0010
        /*0044*/ 	.byte	0x00, 0xf5, 0x21, 0x00


	//----- nvinfo : EIATTR_KPARAM_INFO
	.align		4
.L_45:
        /*0048*/ 	.byte	0x04, 0x17
        /*004a*/ 	.short	(.L_47 - .L_46)
.L_46:
        /*004c*/ 	.word	0x00000000
        /*0050*/ 	.short	0x0002
        /*0052*/ 	.short	0x0008
        /*0054*/ 	.byte	0x00, 0xf5, 0x21, 0x00


	//----- nvinfo : EIATTR_KPARAM_INFO
	.align		4
.L_47:
        /*0058*/ 	.byte	0x04, 0x17
        /*005a*/ 	.short	(.L_49 - .L_48)
.L_48:
        /*005c*/ 	.word	0x00000000
        /*0060*/ 	.short	0x0001
        /*0062*/ 	.short	0x0004
        /*0064*/ 	.byte	0x00, 0xf0, 0x11, 0x00


	//----- nvinfo : EIATTR_KPARAM_INFO
	.align		4
.L_49:
        /*0068*/ 	.byte	0x04, 0x17
        /*006a*/ 	.short	(.L_51 - .L_50)
.L_50:
        /*006c*/ 	.word	0x00000000
        /*0070*/ 	.short	0x0000
        /*0072*/ 	.short	0x0000
        /*0074*/ 	.byte	0x00, 0xf0, 0x11, 0x00


	//----- nvinfo : EIATTR_SPARSE_MMA_MASK
	.align		4
.L_51:
        /*0078*/ 	.byte	0x03, 0x50
        /*007a*/ 	.short	0x0000


	//----- nvinfo : EIATTR_MAXREG_COUNT
	.align		4
        /*007c*/ 	.byte	0x03, 0x1b
        /*007e*/ 	.short	0x00ff


	//----- nvinfo : EIATTR_MERCURY_ISA_VERSION
	.align		4
        /*0080*/ 	.byte	0x03, 0x5f
        /*0082*/ 	.short	0x0101


	//----- nvinfo : EIATTR_VRC_CTA_INIT_COUNT
	.align		4
        /*0084*/ 	.byte	0x02, 0x4a
	.zero		1
	.zero		1


	//----- nvinfo : EIATTR_EXIT_INSTR_OFFSETS
	.align		4
        /*0088*/ 	.byte	0x04, 0x1c
        /*008a*/ 	.short	(.L_53 - .L_52)


	//   ....[0]....
.L_52:
        /*008c*/ 	.word	0x00000070


	//   ....[1]....
        /*0090*/ 	.word	0x000001c0


	//   ....[2]....
        /*0094*/ 	.word	0x00000230


	//----- nvinfo : EIATTR_CRS_STACK_SIZE
	.align		4
.L_53:
        /*0098*/ 	.byte	0x04, 0x1e
        /*009a*/ 	.short	(.L_55 - .L_54)
.L_54:
        /*009c*/ 	.word	0x00000000


	//----- nvinfo : EIATTR_CBANK_PARAM_SIZE
	.align		4
.L_55:
        /*00a0*/ 	.byte	0x03, 0x19
        /*00a2*/ 	.short	0x002c


	//----- nvinfo : EIATTR_PARAM_CBANK
	.align		4
        /*00a4*/ 	.byte	0x04, 0x0a
        /*00a6*/ 	.short	(.L_57 - .L_56)
	.align		4
.L_56:
        /*00a8*/ 	.word	index@(.nv.constant0._Z18knapSackKernel_dpxiiPiS_S_S_i)
        /*00ac*/ 	.short	0x0380
        /*00ae*/ 	.short	0x002c


	//----- nvinfo : EIATTR_SW_WAR
	.align		4
.L_57:
        /*00b0*/ 	.byte	0x04, 0x36
        /*00b2*/ 	.short	(.L_59 - .L_58)
.L_58:
        /*00b4*/ 	.word	0x00000008
.L_59:


//--------------------- .nv.callgraph             --------------------------
	.section	.nv.callgraph,"",@"SHT_CUDA_CALLGRAPH"
	.align	4
	.sectionentsize	8
	.align		4
        /*0000*/ 	.word	0x00000000
	.align		4
        /*0004*/ 	.word	0xffffffff
	.align		4
        /*0008*/ 	.word	0x00000000
	.align		4
        /*000c*/ 	.word	0xfffffffe
	.align		4
        /*0010*/ 	.word	0x00000000
	.align		4
        /*0014*/ 	.word	0xfffffffd
	.align		4
        /*0018*/ 	.word	0x00000000
	.align		4
        /*001c*/ 	.word	0xfffffffc


//--------------------- .text._Z14knapSackKerneliiPiS_S_S_i --------------------------
	.section	.text._Z14knapSackKerneliiPiS_S_S_i,"ax",@progbits
	.align	128
        .global         _Z14knapSackKerneliiPiS_S_S_i
        .type           _Z14knapSackKerneliiPiS_S_S_i,@function
        .size           _Z14knapSackKerneliiPiS_S_S_i,(.L_x_4 - _Z14knapSackKerneliiPiS_S_S_i)
        .other          _Z14knapSackKerneliiPiS_S_S_i,@"STO_CUDA_ENTRY STV_DEFAULT"
_Z14knapSackKerneliiPiS_S_S_i:
.text._Z14knapSackKerneliiPiS_S_S_i:
[----:B------:R-:W-:Y:S01]  /*0000*/  LDC R1, c[0x0][0x37c] ;  /* 0x0000df00ff017b82 */ /* 0x000fe20000000800 */
[----:B------:R-:W0:Y:S07]  /*0010*/  S2R R0, SR_TID.X ;  /* 0x0000000000007919 */ /* 0x000e2e0000002100 */
[----:B------:R-:W0:Y:S01]  /*0020*/  S2UR UR4, SR_CTAID.X ;  /* 0x00000000000479c3 */ /* 0x000e220000002500 */
[----:B------:R-:W1:Y:S07]  /*0030*/  LDCU UR5, c[0x0][0x380] ;  /* 0x00007000ff0577ac */ /* 0x000e6e0008000800 */
[----:B------:R-:W0:Y:S02]  /*0040*/  LDC R3, c[0x0][0x360] ;  /* 0x0000d800ff037b82 */ /* 0x000e240000000800 */
[----:B0-----:R-:W-:-:S05]  /*0050*/  IMAD R0, R3, UR4, R0 ;  /* 0x0000000403007c24 */ /* 0x001fca000f8e0200 */
[----:B-1----:R-:W-:-:S13]  /*0060*/  ISETP.GT.AND P0, PT, R0, UR5, PT ;  /* 0x0000000500007c0c */ /* 0x002fda000bf04270 */
[----:B------:R-:W-:Y:S05]  /*0070*/  @P0 EXIT ;  /* 0x000000000000094d */ /* 0x000fea0003800000 */
[----:B------:R-:W0:Y:S01]  /*0080*/  LDC R11, c[0x0][0x3a8] ;  /* 0x0000ea00ff0b7b82 */ /* 0x000e220000000800 */
[----:B------:R-:W1:Y:S07]  /*0090*/  LDCU.64 UR4, c[0x0][0x358] ;  /* 0x00006b00ff0477ac */ /* 0x000e6e0008000a00 */
[----:B------:R-:W0:Y:S02]  /*00a0*/  LDC.64 R2, c[0x0][0x388] ;  /* 0x0000e200ff027b82 */ /* 0x000e240000000a00 */
[----:B0-----:R-:W-:-:S06]  /*00b0*/  IMAD.WIDE R2, R11, 0x4, R2 ;  /* 0x000000040b027825 */ /* 0x001fcc00078e0202 */
[----:B-1----:R-:W2:Y:S02]  /*00c0*/  LDG.E R3, desc[UR4][R2.64+-0x4] ;  /* 0xfffffc0402037981 */ /* 0x002ea4000c1e1900 */
[----:B--2---:R-:W-:-:S13]  /*00d0*/  ISETP.GE.AND P0, PT, R0, R3, PT ;  /* 0x000000030000720c */ /* 0x004fda0003f06270 */
[----:B------:R-:W-:Y:S05]  /*00e0*/  @!P0 BRA `(.L_x_0) ;  /* 0x0000000000388947 */ /* 0x000fea0003800000 */
[----:B------:R-:W0:Y:S01]  /*00f0*/  LDC.64 R4, c[0x0][0x398] ;  /* 0x0000e600ff047b82 */ /* 0x000e220000000a00 */
[----:B------:R-:W-:-:S07]  /*0100*/  IADD3 R9, PT, PT, R0, -R3, RZ ;  /* 0x8000000300097210 */ /* 0x000fce0007ffe0ff */
[----:B------:R-:W1:Y:S01]  /*0110*/  LDC.64 R6, c[0x0][0x390] ;  /* 0x0000e400ff067b82 */ /* 0x000e620000000a00 */
[----:B0-----:R-:W-:-:S04]  /*0120*/  IMAD.WIDE R2, R0, 0x4, R4 ;  /* 0x0000000400027825 */ /* 0x001fc800078e0204 */
[----:B------:R-:W-:Y:S02]  /*0130*/  IMAD.WIDE R4, R9, 0x4, R4 ;  /* 0x0000000409047825 */ /* 0x000fe400078e0204 */
[----:B------:R-:W2:Y:S01]  /*0140*/  LDG.E R2, desc[UR4][R2.64] ;  /* 0x0000000402027981 */ /* 0x000ea2000c1e1900 */
[----:B------:R-:W0:Y:S01]  /*0150*/  LDC.64 R8, c[0x0][0x3a0] ;  /* 0x0000e800ff087b82 */ /* 0x000e220000000a00 */
[----:B-1----:R-:W-:Y:S02]  /*0160*/  IMAD.WIDE R6, R11, 0x4, R6 ;  /* 0x000000040b067825 */ /* 0x002fe400078e0206 */
[----:B------:R-:W2:Y:S04]  /*0170*/  LDG.E R5, desc[UR4][R4.64] ;  /* 0x0000000404057981 */ /* 0x000ea8000c1e1900 */
[----:B------:R-:W2:Y:S01]  /*0180*/  LDG.E R6, desc[UR4][R6.64+-0x4] ;  /* 0xfffffc0406067981 */ /* 0x000ea2000c1e1900 */
[----:B0-----:R-:W-:Y:S01]  /*0190*/  IMAD.WIDE R8, R0, 0x4, R8 ;  /* 0x0000000400087825 */ /* 0x001fe200078e0208 */
[----:B--2---:R-:W-:-:S05]  /*01a0*/  VIADDMNMX R11, R6, R5, R2, !PT ;  /* 0x00000005060b7246 */ /* 0x004fca0007800102 */
[----:B------:R-:W-:Y:S01]  /*01b0*/  STG.E desc[UR4][R8.64], R11 ;  /* 0x0000000b08007986 */ /* 0x000fe2000c101904 */
[----:B------:R-:W-:Y:S05]  /*01c0*/  EXIT ;  /* 0x000000000000794d */ /* 0x000fea0003800000 */
.L_x_0:
[----:B------:R-:W0:Y:S08]  /*01d0*/  LDC.64 R2, c[0x0][0x398] ;  /* 0x0000e600ff027b82 */ /* 0x000e300000000a00 */
[----:B------:R-:W1:Y:S01]  /*01e0*/  LDC.64 R4, c[0x0][0x3a0] ;  /* 0x0000e800ff047b82 */ /* 0x000e620000000a00 */
[----:B0-----:R-:W-:-:S06]  /*01f0*/  IMAD.WIDE R2, R0, 0x4, R2 ;  /* 0x0000000400027825 */ /* 0x001fcc00078e0202 */
[----:B------:R-:W2:Y:S01]  /*0200*/  LDG.E R3, desc[UR4][R2.64] ;  /* 0x0000000402037981 */ /* 0x000ea2000c1e1900 */
[----:B-1----:R-:W-:-:S05]  /*0210*/  IMAD.WIDE R4, R0, 0x4, R4 ;  /* 0x0000000400047825 */ /* 0x002fca00078e0204 */
[----:B--2---:R-:W-:Y:S01]  /*0220*/  STG.E desc[UR4][R4.64], R3 ;  /* 0x0000000304007986 */ /* 0x004fe2000c101904 */
[----:B------:R-:W-:Y:S05]  /*0230*/  EXIT ;  /* 0x000000000000794d */ /* 0x000fea0003800000 */
.L_x_1:
[----:B------:R-:W-:-:S00]  /*0240*/  BRA `(.L_x_1) ;  /* 0xfffffffc00fc7947 */ /* 0x000fc0000383ffff */
[----:B------:R-:W-:-:S00]  /*0250*/  NOP ;  /* 0x0000000000007918 */ /* 0x000fc00000000000 */
        /* <DEDUP_REMOVED lines=10> */
.L_x_4:


//--------------------- .text._Z18knapSackKernel_dpxiiPiS_S_S_i --------------------------
	.section	.text._Z18knapSackKernel_dpxiiPiS_S_S_i,"ax",@progbits
	.align	128
        .global         _Z18knapSackKernel_dpxiiPiS_S_S_i
        .type           _Z18knapSackKernel_dpxiiPiS_S_S_i,@function
        .size           _Z18knapSackKernel_dpxiiPiS_S_S_i,(.L_x_5 - _Z18knapSackKernel_dpxiiPiS_S_S_i)
        .other          _Z18knapSackKernel_dpxiiPiS_S_S_i,@"STO_CUDA_ENTRY STV_DEFAULT"
_Z18knapSackKernel_dpxiiPiS_S_S_i:
.text._Z18knapSackKernel_dpxiiPiS_S_S_i:
        /* <DEDUP_REMOVED lines=26> */
[----:B--2---:R-:W-:-:S05]  /*01a0*/  VIADDMNMX.U32 R11, R6, R5, R2, !PT ;  /* 0x00000005060b7246 */ /* 0x004fca0007800002 */
[----:B------:R-:W-:Y:S01]  /*01b0*/  STG.E desc[UR4][R8.64], R11 ;  /* 0x0000000b08007986 */ /* 0x000fe2000c101904 */
[----:B------:R-:W-:Y:S05]  /*01c0*/  EXIT ;  /* 0x000000000000794d */ /* 0x000fea0003800000 */
.L_x_2:
[----:B------:R-:W0:Y:S08]  /*01d0*/  LDC.64 R2, c[0x0][0x398] ;  /* 0x0000e600ff027b82 */ /* 0x000e300000000a00 */
[----:B------:R-:W1:Y:S01]  /*01e0*/  LDC.64 R4, c[0x0][0x3a0] ;  /* 0x0000e800ff047b82 */ /* 0x000e620000000a00 */
[----:B0-----:R-:W-:-:S06]  /*01f0*/  IMAD.WIDE R2, R0, 0x4, R2 ;  /* 0x0000000400027825 */ /* 0x001fcc00078e0202 */
[----:B------:R-:W2:Y:S01]  /*0200*/  LDG.E R3, desc[UR4][R2.64] ;  /* 0x0000000402037981 */ /* 0x000ea2000c1e1900 */
[----:B-1----:R-:W-:-:S05]  /*0210*/  IMAD.WIDE R4, R0, 0x4, R4 ;  /* 0x0000000400047825 */ /* 0x002fca00078e0204 */
[----:B--2---:R-:W-:Y:S01]  /*0220*/  STG.E desc[UR4][R4.64], R3 ;  /* 0x0000000304007986 */ /* 0x004fe2000c101904 */
[----:B------:R-:W-:Y:S05]  /*0230*/  EXIT ;  /* 0x000000000000794d */ /* 0x000fea0003800000 */
.L_x_3:
        /* <DEDUP_REMOVED lines=12> */
.L_x_5:


//--------------------- .nv.shared.reserved.0     --------------------------
	.section	.nv.shared.reserved.0,"aw",@nobits
	.weak		__nv_reservedSMEM_offset_0_alias
	.size		__nv_reservedSMEM_offset_0_alias, 0, 64
	.other		__nv_reservedSMEM_offset_0_alias,@"STO_CUDA_RESERVED_SHARED STV_DEFAULT"
__nv_reservedSMEM_offset_0_alias:
	.zero		0
	.zero		64


//--------------------- .nv.constant0._Z14knapSackKerneliiPiS_S_S_i --------------------------
	.section	.nv.constant0._Z14knapSackKerneliiPiS_S_S_i,"a",@progbits
	.sectionflags	@""
	.align	4
.nv.constant0._Z14knapSackKerneliiPiS_S_S_i:
	.zero		940


//--------------------- .nv.constant0._Z18knapSackKernel_dpxiiPiS_S_S_i --------------------------
	.section	.nv.constant0._Z18knapSackKernel_dpxiiPiS_S_S_i,"a",@progbits
	.sectionflags	@""
	.align	4
.nv.constant0._Z18knapSackKernel_dpxiiPiS_S_S_i:
	.zero		940


//--------------------- SYMBOLS --------------------------

	.type		.nv.reservedSmem.offset0,@object
	.size		.nv.reservedSmem.offset0,0x4
